//
// Generated by NVIDIA NVVM Compiler
//
// Compiler Build ID: CL-36424714
// Cuda compilation tools, release 13.0, V13.0.88
// Based on NVVM 20.0.0
//

.version 9.0
.target sm_100
.address_size 64

	// .globl	_ZN22my_vector_add_vecsize19vectorAddEPfS0_if

.visible .entry _ZN22my_vector_add_vecsize19vectorAddEPfS0_if(
	.param .u64 .ptr .align 1 _ZN22my_vector_add_vecsize19vectorAddEPfS0_if_param_0,
	.param .u64 .ptr .align 1 _ZN22my_vector_add_vecsize19vectorAddEPfS0_if_param_1,
	.param .u32 _ZN22my_vector_add_vecsize19vectorAddEPfS0_if_param_2,
	.param .f32 _ZN22my_vector_add_vecsize19vectorAddEPfS0_if_param_3
)
{
	.reg .pred 	%p<2>;
	.reg .b32 	%r<6>;
	.reg .b32 	%f<5>;
	.reg .b64 	%rd<8>;

	ld.param.u64 	%rd1, [_ZN22my_vector_add_vecsize19vectorAddEPfS0_if_param_0];
	ld.param.u64 	%rd2, [_ZN22my_vector_add_vecsize19vectorAddEPfS0_if_param_1];
	ld.param.u32 	%r2, [_ZN22my_vector_add_vecsize19vectorAddEPfS0_if_param_2];
	ld.param.f32 	%f1, [_ZN22my_vector_add_vecsize19vectorAddEPfS0_if_param_3];
	mov.u32 	%r3, %ctaid.x;
	mov.u32 	%r4, %ntid.x;
	mov.u32 	%r5, %tid.x;
	mad.lo.s32 	%r1, %r3, %r4, %r5;
	setp.ge.s32 	%p1, %r1, %r2;
	@%p1 bra 	$L__BB0_2;
	cvta.to.global.u64 	%rd3, %rd1;
	cvta.to.global.u64 	%rd4, %rd2;
	mul.wide.s32 	%rd5, %r1, 4;
	add.s64 	%rd6, %rd3, %rd5;
	ld.global.f32 	%f2, [%rd6];
	add.s64 	%rd7, %rd4, %rd5;
	ld.global.f32 	%f3, [%rd7];
	fma.rn.f32 	%f4, %f1, %f2, %f3;
	st.global.f32 	[%rd7], %f4;
$L__BB0_2:
	ret;

}


// ===== COMPILED SASS (sm_100) =====

	.target	sm_100

	.elftype	@"ET_EXEC"


//--------------------- .note.nv.tkinfo           --------------------------
	.section	.note.nv.tkinfo,"",@"SHT_NOTE"
	.sectionflags	@"SHF_NOTE_NV_TKINFO"
	.tkinfo
        /*0018*/ 	.word	0x00000002
        /*0030*/ 	.string	""
        /*0030*/ 	.string	"ptxas"
        /*0030*/ 	.string	"Cuda compilation tools, release 13.0, V13.0.88"
        /*0030*/ 	.string	"Build cuda_13.0.r13.0/compiler.36424714_0"
        /*0030*/ 	.string	"-arch sm_100 -m 64 "



//--------------------- .note.nv.cuinfo           --------------------------
	.section	.note.nv.cuinfo,"",@"SHT_NOTE"
	.sectionflags	@"SHF_NOTE_NV_CUINFO"
        /*0018*/ 	.short	0x0002
        /*001a*/ 	.short	0x0064
        /*001c*/ 	.short	0x0082
	.zero		2


//--------------------- .nv.info                  --------------------------
	.section	.nv.info,"",@"SHT_CUDA_INFO"
	.align	4


	//----- nvinfo : EIATTR_REGCOUNT
	.align		4
        /*0000*/ 	.byte	0x04, 0x2f
        /*0002*/ 	.short	(.L_1 - .L_0)
	.align		4
.L_0:
        /*0004*/ 	.word	index@(_ZN22my_vector_add_vecsize19vectorAddEPfS0_if)
        /*0008*/ 	.word	0x0000000a


	//----- nvinfo : EIATTR_FRAME_SIZE
	.align		4
.L_1:
        /*000c*/ 	.byte	0x04, 0x11
        /*000e*/ 	.short	(.L_3 - .L_2)
	.align		4
.L_2:
        /*0010*/ 	.word	index@(_ZN22my_vector_add_vecsize19vectorAddEPfS0_if)
        /*0014*/ 	.word	0x00000000


	//----- nvinfo : EIATTR_MIN_STACK_SIZE
	.align		4
.L_3:
        /*0018*/ 	.byte	0x04, 0x12
        /*001a*/ 	.short	(.L_5 - .L_4)
	.align		4
.L_4:
        /*001c*/ 	.word	index@(_ZN22my_vector_add_vecsize19vectorAddEPfS0_if)
        /*0020*/ 	.word	0x00000000
.L_5:


//--------------------- .nv.compat                --------------------------
	.section	.nv.compat,"",@"SHT_CUDA_COMPAT_INFO"
	.align	4
        /*0000*/ 	.byte	0x02, 0x09, 0x00, 0x00, 0x02, 0x02, 0x01, 0x00, 0x02, 0x05, 0x05, 0x00, 0x03, 0x07, 0x01, 0x01
        /*0010*/ 	.byte	0x02, 0x03, 0x00, 0x00, 0x02, 0x06, 0x01, 0x00, 0x04, 0x0b, 0x08, 0x00, 0x09, 0x00, 0x00, 0x00
        /*0020*/ 	.byte	0x00, 0x00, 0x00, 0x00


//--------------------- .nv.info._ZN22my_vector_add_vecsize19vectorAddEPfS0_if --------------------------
	.section	.nv.info._ZN22my_vector_add_vecsize19vectorAddEPfS0_if,"",@"SHT_CUDA_INFO"
	.sectionflags	@""
	.align	4


	//----- nvinfo : EIATTR_CUDA_API_VERSION
	.align		4
        /*0000*/ 	.byte	0x04, 0x37
        /*0002*/ 	.short	(.L_7 - .L_6)
.L_6:
        /*0004*/ 	.word	0x00000082


	//----- nvinfo : EIATTR_KPARAM_INFO
	.align		4
.L_7:
        /*0008*/ 	.byte	0x04, 0x17
        /*000a*/ 	.short	(.L_9 - .L_8)
.L_8:
        /*000c*/ 	.word	0x00000000
        /*0010*/ 	.short	0x0003
        /*0012*/ 	.short	0x0014
        /*0014*/ 	.byte	0x00, 0xf0, 0x11, 0x00


	//----- nvinfo : EIATTR_KPARAM_INFO
	.align		4
.L_9:
        /*0018*/ 	.byte	0x04, 0x17
        /*001a*/ 	.short	(.L_11 - .L_10)
.L_10:
        /*001c*/ 	.word	0x00000000
        /*0020*/ 	.short	0x0002
        /*0022*/ 	.short	0x0010
        /*0024*/ 	.byte	0x00, 0xf0, 0x11, 0x00


	//----- nvinfo : EIATTR_KPARAM_INFO
	.align		4
.L_11:
        /*0028*/ 	.byte	0x04, 0x17
        /*002a*/ 	.short	(.L_13 - .L_12)
.L_12:
        /*002c*/ 	.word	0x00000000
        /*0030*/ 	.short	0x0001
        /*0032*/ 	.short	0x0008
        /*0034*/ 	.byte	0x00, 0xf5, 0x21, 0x00


	//----- nvinfo : EIATTR_KPARAM_INFO
	.align		4
.L_13:
        /*0038*/ 	.byte	0x04, 0x17
        /*003a*/ 	.short	(.L_15 - .L_14)
.L_14:
        /*003c*/ 	.word	0x00000000
        /*0040*/ 	.short	0x0000
        /*0042*/ 	.short	0x0000
        /*0044*/ 	.byte	0x00, 0xf5, 0x21, 0x00


	//----- nvinfo : EIATTR_SPARSE_MMA_MASK
	.align		4
.L_15:
        /*0048*/ 	.byte	0x03, 0x50
        /*004a*/ 	.short	0x0000


	//----- nvinfo : EIATTR_MAXREG_COUNT
	.align		4
        /*004c*/ 	.byte	0x03, 0x1b
        /*004e*/ 	.short	0x00ff


	//----- nvinfo : EIATTR_MERCURY_ISA_VERSION
	.align		4
        /*0050*/ 	.byte	0x03, 0x5f
        /*0052*/ 	.short	0x0101


	//----- nvinfo : EIATTR_VRC_CTA_INIT_COUNT
	.align		4
        /*0054*/ 	.byte	0x02, 0x4a
	.zero		1
	.zero		1


	//----- nvinfo : EIATTR_EXIT_INSTR_OFFSETS
	.align		4
        /*0058*/ 	.byte	0x04, 0x1c
        /*005a*/ 	.short	(.L_17 - .L_16)


	//   ....[0]....
.L_16:
        /*005c*/ 	.word	0x00000070


	//   ....[1]....
        /*0060*/ 	.word	0x00000120


	//----- nvinfo : EIATTR_CBANK_PARAM_SIZE
	.align		4
.L_17:
        /*0064*/ 	.byte	0x03, 0x19
        /*0066*/ 	.short	0x0018


	//----- nvinfo : EIATTR_PARAM_CBANK
	.align		4
        /*0068*/ 	.byte	0x04, 0x0a
        /*006a*/ 	.short	(.L_19 - .L_18)
	.align		4
.L_18:
        /*006c*/ 	.word	index@(.nv.constant0._ZN22my_vector_add_vecsize19vectorAddEPfS0_if)
        /*0070*/ 	.short	0x0380
        /*0072*/ 	.short	0x0018


	//----- nvinfo : EIATTR_SW_WAR
	.align		4
.L_19:
        /*0074*/ 	.byte	0x04, 0x36
        /*0076*/ 	.short	(.L_21 - .L_20)
.L_20:
        /*0078*/ 	.word	0x00000008
.L_21:


//--------------------- .nv.callgraph             --------------------------
	.section	.nv.callgraph,"",@"SHT_CUDA_CALLGRAPH"
	.align	4
	.sectionentsize	8
	.align		4
        /*0000*/ 	.word	0x00000000
	.align		4
        /*0004*/ 	.word	0xffffffff
	.align		4
        /*0008*/ 	.word	0x00000000
	.align		4
        /*000c*/ 	.word	0xfffffffe
	.align		4
        /*0010*/ 	.word	0x00000000
	.align		4
        /*0014*/ 	.word	0xfffffffd
	.align		4
        /*0018*/ 	.word	0x00000000
	.align		4
        /*001c*/ 	.word	0xfffffffc


//--------------------- .text._ZN22my_vector_add_vecsize19vectorAddEPfS0_if --------------------------
	.section	.text._ZN22my_vector_add_vecsize19vectorAddEPfS0_if,"ax",@progbits
	.align	128
        .global         _ZN22my_vector_add_vecsize19vectorAddEPfS0_if
        .type           _ZN22my_vector_add_vecsize19vectorAddEPfS0_if,@function
        .size           _ZN22my_vector_add_vecsize19vectorAddEPfS0_if,(.L_x_1 - _ZN22my_vector_add_vecsize19vectorAddEPfS0_if)
        .other          _ZN22my_vector_add_vecsize19vectorAddEPfS0_if,@"STO_CUDA_ENTRY STV_DEFAULT"
_ZN22my_vector_add_vecsize19vectorAddEPfS0_if:
.text._ZN22my_vector_add_vecsize19vectorAddEPfS0_if:
[----:B------:R-:W-:Y:S01]  /*0000*/  LDC R1, c[0x0][0x37c] ;  /* 0x0000df00ff017b82 */ /* 0x000fe20000000800 */
[----:B------:R-:W0:Y:S07]  /*0010*/  S2R R0, SR_TID.X ;  /* 0x0000000000007919 */ /* 0x000e2e0000002100 */
[----:B------:R-:W0:Y:S01]  /*0020*/  S2UR UR4, SR_CTAID.X ;  /* 0x00000000000479c3 */ /* 0x000e220000002500 */
[----:B------:R-:W1:Y:S07]  /*0030*/  LDCU UR5, c[0x0][0x390] ;  /* 0x00007200ff0577ac */ /* 0x000e6e0008000800 */
[----:B------:R-:W0:Y:S02]  /*0040*/  LDC R7, c[0x0][0x360] ;  /* 0x0000d800ff077b82 */ /* 0x000e240000000800 */
[----:B0-----:R-:W-:-:S05]  /*0050*/  IMAD R7, R7, UR4, R0 ;  /* 0x0000000407077c24 */ /* 0x001fca000f8e0200 */
[----:B-1----:R-:W-:-:S13]  /*0060*/  ISETP.GE.AND P0, PT, R7, UR5, PT ;  /* 0x0000000507007c0c */ /* 0x002fda000bf06270 */
[----:B------:R-:W-:Y:S05]  /*0070*/  @P0 EXIT ;  /* 0x000000000000094d */ /* 0x000fea0003800000 */
[----:B------:R-:W0:Y:S01]  /*0080*/  LDC.64 R2, c[0x0][0x380] ;  /* 0x0000e000ff027b82 */ /* 0x000e220000000a00 */
[----:B------:R-:W1:Y:S01]  /*0090*/  LDCU.64 UR4, c[0x0][0x358] ;  /* 0x00006b00ff0477ac */ /* 0x000e620008000a00 */
[----:B------:R-:W2:Y:S06]  /*00a0*/  LDCU UR6, c[0x0][0x394] ;  /* 0x00007280ff0677ac */ /* 0x000eac0008000800 */
[----:B------:R-:W3:Y:S01]  /*00b0*/  LDC.64 R4, c[0x0][0x388] ;  /* 0x0000e200ff047b82 */ /* 0x000ee20000000a00 */
[----:B0-----:R-:W-:-:S06]  /*00c0*/  IMAD.WIDE R2, R7, 0x4, R2 ;  /* 0x0000000407027825 */ /* 0x001fcc00078e0202 */
[----:B-1----:R-:W2:Y:S01]  /*00d0*/  LDG.E R2, desc[UR4][R2.64] ;  /* 0x0000000402027981 */ /* 0x002ea2000c1e1900 */
[----:B---3--:R-:W-:-:S05]  /*00e0*/  IMAD.WIDE R4, R7, 0x4, R4 ;  /* 0x0000000407047825 */ /* 0x008fca00078e0204 */
[----:B------:R-:W2:Y:S02]  /*00f0*/  LDG.E R7, desc[UR4][R4.64] ;  /* 0x0000000404077981 */ /* 0x000ea4000c1e1900 */
[----:B--2---:R-:W-:-:S05]  /*0100*/  FFMA R7, R2, UR6, R7 ;  /* 0x0000000602077c23 */ /* 0x004fca0008000007 */
[----:B------:R-:W-:Y:S01]  /*0110*/  STG.E desc[UR4][R4.64], R7 ;  /* 0x0000000704007986 */ /* 0x000fe2000c101904 */
[----:B------:R-:W-:Y:S05]  /*0120*/  EXIT ;  /* 0x000000000000794d */ /* 0x000fea0003800000 */
.L_x_0:
[----:B------:R-:W-:-:S00]  /*0130*/  BRA `(.L_x_0) ;  /* 0xfffffffc00fc7947 */ /* 0x000fc0000383ffff */
[----:B------:R-:W-:-:S00]  /*0140*/  NOP ;  /* 0x0000000000007918 */ /* 0x000fc00000000000 */
        /* <DEDUP_REMOVED lines=11> */
.L_x_1:


//--------------------- .nv.shared.reserved.0     --------------------------
	.section	.nv.shared.reserved.0,"aw",@nobits
	.weak		__nv_reservedSMEM_offset_0_alias
	.size		__nv_reservedSMEM_offset_0_alias, 0, 64
	.other		__nv_reservedSMEM_offset_0_alias,@"STO_CUDA_RESERVED_SHARED STV_DEFAULT"
__nv_reservedSMEM_offset_0_alias:
	.zero		0
	.zero		64


//--------------------- .nv.constant0._ZN22my_vector_add_vecsize19vectorAddEPfS0_if --------------------------
	.section	.nv.constant0._ZN22my_vector_add_vecsize19vectorAddEPfS0_if,"a",@progbits
	.sectionflags	@""
	.align	4
.nv.constant0._ZN22my_vector_add_vecsize19vectorAddEPfS0_if:
	.zero		920


//--------------------- SYMBOLS --------------------------

	.type		.nv.reservedSmem.offset0,@object
	.size		.nv.reservedSmem.offset0,0x4
